//
// Generated by NVIDIA NVVM Compiler
//
// Compiler Build ID: CL-36424714
// Cuda compilation tools, release 13.0, V13.0.88
// Based on NVVM 20.0.0
//

.version 9.0
.target sm_100
.address_size 64

	// .globl	_Z8interplpPfS_S_S_iiiiiPii

.visible .entry _Z8interplpPfS_S_S_iiiiiPii(
	.param .u64 .ptr .align 1 _Z8interplpPfS_S_S_iiiiiPii_param_0,
	.param .u64 .ptr .align 1 _Z8interplpPfS_S_S_iiiiiPii_param_1,
	.param .u64 .ptr .align 1 _Z8interplpPfS_S_S_iiiiiPii_param_2,
	.param .u64 .ptr .align 1 _Z8interplpPfS_S_S_iiiiiPii_param_3,
	.param .u32 _Z8interplpPfS_S_S_iiiiiPii_param_4,
	.param .u32 _Z8interplpPfS_S_S_iiiiiPii_param_5,
	.param .u32 _Z8interplpPfS_S_S_iiiiiPii_param_6,
	.param .u32 _Z8interplpPfS_S_S_iiiiiPii_param_7,
	.param .u32 _Z8interplpPfS_S_S_iiiiiPii_param_8,
	.param .u64 .ptr .align 1 _Z8interplpPfS_S_S_iiiiiPii_param_9,
	.param .u32 _Z8interplpPfS_S_S_iiiiiPii_param_10
)
{
	.reg .pred 	%p<4>;
	.reg .b32 	%r<38>;
	.reg .b32 	%f<22>;
	.reg .b64 	%rd<27>;

	ld.param.u64 	%rd2, [_Z8interplpPfS_S_S_iiiiiPii_param_1];
	ld.param.u64 	%rd4, [_Z8interplpPfS_S_S_iiiiiPii_param_3];
	ld.param.u32 	%r6, [_Z8interplpPfS_S_S_iiiiiPii_param_4];
	ld.param.u32 	%r7, [_Z8interplpPfS_S_S_iiiiiPii_param_5];
	ld.param.u32 	%r3, [_Z8interplpPfS_S_S_iiiiiPii_param_6];
	ld.param.u32 	%r4, [_Z8interplpPfS_S_S_iiiiiPii_param_7];
	ld.param.u32 	%r8, [_Z8interplpPfS_S_S_iiiiiPii_param_8];
	ld.param.u64 	%rd5, [_Z8interplpPfS_S_S_iiiiiPii_param_9];
	ld.param.u32 	%r5, [_Z8interplpPfS_S_S_iiiiiPii_param_10];
	mov.u32 	%r10, %ctaid.x;
	mov.u32 	%r11, %ntid.x;
	mov.u32 	%r12, %tid.x;
	mad.lo.s32 	%r13, %r10, %r11, %r12;
	mov.u32 	%r14, %ctaid.y;
	mov.u32 	%r15, %ntid.y;
	mov.u32 	%r16, %tid.y;
	mad.lo.s32 	%r17, %r14, %r15, %r16;
	mov.u32 	%r18, %ctaid.z;
	mov.u32 	%r19, %ntid.z;
	mov.u32 	%r20, %tid.z;
	mad.lo.s32 	%r21, %r18, %r19, %r20;
	mad.lo.s32 	%r2, %r6, %r17, %r13;
	setp.ge.u32 	%p1, %r2, %r7;
	setp.ge.u32 	%p2, %r21, %r8;
	or.pred  	%p3, %p1, %p2;
	@%p3 bra 	$L__BB0_2;
	ld.param.u64 	%rd26, [_Z8interplpPfS_S_S_iiiiiPii_param_2];
	ld.param.u64 	%rd25, [_Z8interplpPfS_S_S_iiiiiPii_param_0];
	cvta.to.global.u64 	%rd6, %rd26;
	cvta.to.global.u64 	%rd7, %rd4;
	cvta.to.global.u64 	%rd8, %rd2;
	cvta.to.global.u64 	%rd9, %rd5;
	cvta.to.global.u64 	%rd10, %rd25;
	mul.wide.u32 	%rd11, %r2, 4;
	add.s64 	%rd12, %rd6, %rd11;
	ld.global.f32 	%f1, [%rd12];
	cvt.rzi.s32.f32 	%r22, %f1;
	add.s64 	%rd13, %rd7, %rd11;
	ld.global.f32 	%f2, [%rd13];
	cvt.rzi.s32.f32 	%r23, %f2;
	cvt.rn.f32.s32 	%f3, %r22;
	sub.f32 	%f4, %f1, %f3;
	cvt.rn.f32.s32 	%f5, %r23;
	sub.f32 	%f6, %f2, %f5;
	mul.lo.s32 	%r24, %r3, %r21;
	mul.lo.s32 	%r25, %r24, %r4;
	mad.lo.s32 	%r26, %r23, %r3, %r25;
	add.s32 	%r27, %r26, %r22;
	mul.wide.u32 	%rd14, %r27, 4;
	add.s64 	%rd15, %rd8, %rd14;
	ld.global.f32 	%f7, [%rd15];
	mov.f32 	%f8, 0f3F800000;
	sub.f32 	%f9, %f8, %f4;
	mul.f32 	%f10, %f7, %f9;
	sub.f32 	%f11, %f8, %f6;
	add.s32 	%r28, %r22, 1;
	rem.s32 	%r29, %r28, %r3;
	add.s32 	%r30, %r26, %r29;
	mul.wide.u32 	%rd16, %r30, 4;
	add.s64 	%rd17, %rd8, %rd16;
	ld.global.f32 	%f12, [%rd17];
	mul.f32 	%f13, %f4, %f12;
	mul.f32 	%f14, %f13, %f11;
	fma.rn.f32 	%f15, %f10, %f11, %f14;
	add.s32 	%r31, %r23, 1;
	rem.s32 	%r32, %r31, %r4;
	mad.lo.s32 	%r33, %r32, %r3, %r25;
	add.s32 	%r34, %r33, %r22;
	mul.wide.u32 	%rd18, %r34, 4;
	add.s64 	%rd19, %rd8, %rd18;
	ld.global.f32 	%f16, [%rd19];
	mul.f32 	%f17, %f9, %f16;
	fma.rn.f32 	%f18, %f6, %f17, %f15;
	add.s32 	%r35, %r33, %r29;
	mul.wide.u32 	%rd20, %r35, 4;
	add.s64 	%rd21, %rd8, %rd20;
	ld.global.f32 	%f19, [%rd21];
	mul.f32 	%f20, %f4, %f19;
	fma.rn.f32 	%f21, %f6, %f20, %f18;
	add.s64 	%rd22, %rd9, %rd11;
	ld.global.u32 	%r36, [%rd22];
	mad.lo.s32 	%r37, %r5, %r21, %r36;
	mul.wide.u32 	%rd23, %r37, 4;
	add.s64 	%rd24, %rd10, %rd23;
	st.global.f32 	[%rd24], %f21;
$L__BB0_2:
	ret;

}
	// .globl	_Z7interpcPfS_S_S_iiiiiPii
.visible .entry _Z7interpcPfS_S_S_iiiiiPii(
	.param .u64 .ptr .align 1 _Z7interpcPfS_S_S_iiiiiPii_param_0,
	.param .u64 .ptr .align 1 _Z7interpcPfS_S_S_iiiiiPii_param_1,
	.param .u64 .ptr .align 1 _Z7interpcPfS_S_S_iiiiiPii_param_2,
	.param .u64 .ptr .align 1 _Z7interpcPfS_S_S_iiiiiPii_param_3,
	.param .u32 _Z7interpcPfS_S_S_iiiiiPii_param_4,
	.param .u32 _Z7interpcPfS_S_S_iiiiiPii_param_5,
	.param .u32 _Z7interpcPfS_S_S_iiiiiPii_param_6,
	.param .u32 _Z7interpcPfS_S_S_iiiiiPii_param_7,
	.param .u32 _Z7interpcPfS_S_S_iiiiiPii_param_8,
	.param .u64 .ptr .align 1 _Z7interpcPfS_S_S_iiiiiPii_param_9,
	.param .u32 _Z7interpcPfS_S_S_iiiiiPii_param_10
)
{
	.reg .pred 	%p<4>;
	.reg .b32 	%r<38>;
	.reg .b32 	%f<24>;
	.reg .b64 	%rd<27>;

	ld.param.u64 	%rd2, [_Z7interpcPfS_S_S_iiiiiPii_param_1];
	ld.param.u64 	%rd4, [_Z7interpcPfS_S_S_iiiiiPii_param_3];
	ld.param.u32 	%r6, [_Z7interpcPfS_S_S_iiiiiPii_param_4];
	ld.param.u32 	%r7, [_Z7interpcPfS_S_S_iiiiiPii_param_5];
	ld.param.u32 	%r3, [_Z7interpcPfS_S_S_iiiiiPii_param_6];
	ld.param.u32 	%r4, [_Z7interpcPfS_S_S_iiiiiPii_param_7];
	ld.param.u32 	%r8, [_Z7interpcPfS_S_S_iiiiiPii_param_8];
	ld.param.u64 	%rd5, [_Z7interpcPfS_S_S_iiiiiPii_param_9];
	ld.param.u32 	%r5, [_Z7interpcPfS_S_S_iiiiiPii_param_10];
	mov.u32 	%r10, %ctaid.x;
	mov.u32 	%r11, %ntid.x;
	mov.u32 	%r12, %tid.x;
	mad.lo.s32 	%r13, %r10, %r11, %r12;
	mov.u32 	%r14, %ctaid.y;
	mov.u32 	%r15, %ntid.y;
	mov.u32 	%r16, %tid.y;
	mad.lo.s32 	%r17, %r14, %r15, %r16;
	mov.u32 	%r18, %ctaid.z;
	mov.u32 	%r19, %ntid.z;
	mov.u32 	%r20, %tid.z;
	mad.lo.s32 	%r21, %r18, %r19, %r20;
	mad.lo.s32 	%r2, %r6, %r17, %r13;
	setp.ge.u32 	%p1, %r2, %r7;
	setp.ge.u32 	%p2, %r21, %r8;
	or.pred  	%p3, %p1, %p2;
	@%p3 bra 	$L__BB1_2;
	ld.param.u64 	%rd26, [_Z7interpcPfS_S_S_iiiiiPii_param_2];
	ld.param.u64 	%rd25, [_Z7interpcPfS_S_S_iiiiiPii_param_0];
	cvta.to.global.u64 	%rd6, %rd26;
	cvta.to.global.u64 	%rd7, %rd4;
	cvta.to.global.u64 	%rd8, %rd2;
	cvta.to.global.u64 	%rd9, %rd5;
	cvta.to.global.u64 	%rd10, %rd25;
	mul.wide.u32 	%rd11, %r2, 4;
	add.s64 	%rd12, %rd6, %rd11;
	ld.global.f32 	%f1, [%rd12];
	cvt.rzi.s32.f32 	%r22, %f1;
	add.s64 	%rd13, %rd7, %rd11;
	ld.global.f32 	%f2, [%rd13];
	cvt.rzi.s32.f32 	%r23, %f2;
	cvt.rn.f32.s32 	%f3, %r22;
	sub.f32 	%f4, %f1, %f3;
	cvt.rn.f32.s32 	%f5, %r23;
	sub.f32 	%f6, %f2, %f5;
	mul.lo.s32 	%r24, %r3, %r21;
	mul.lo.s32 	%r25, %r24, %r4;
	mad.lo.s32 	%r26, %r23, %r3, %r25;
	add.s32 	%r27, %r26, %r22;
	mul.wide.u32 	%rd14, %r27, 4;
	add.s64 	%rd15, %rd8, %rd14;
	ld.global.f32 	%f7, [%rd15];
	mov.f32 	%f8, 0f3F800000;
	sub.f32 	%f9, %f8, %f4;
	mul.f32 	%f10, %f7, %f9;
	sub.f32 	%f11, %f8, %f6;
	add.s32 	%r28, %r22, 1;
	rem.s32 	%r29, %r28, %r3;
	add.s32 	%r30, %r26, %r29;
	mul.wide.u32 	%rd16, %r30, 4;
	add.s64 	%rd17, %rd8, %rd16;
	ld.global.f32 	%f12, [%rd17];
	mul.f32 	%f13, %f4, %f12;
	mul.f32 	%f14, %f13, %f11;
	fma.rn.f32 	%f15, %f10, %f11, %f14;
	add.s32 	%r31, %r23, 1;
	rem.s32 	%r32, %r31, %r4;
	mad.lo.s32 	%r33, %r32, %r3, %r25;
	add.s32 	%r34, %r33, %r22;
	mul.wide.u32 	%rd18, %r34, 4;
	add.s64 	%rd19, %rd8, %rd18;
	ld.global.f32 	%f16, [%rd19];
	mul.f32 	%f17, %f9, %f16;
	fma.rn.f32 	%f18, %f6, %f17, %f15;
	add.s32 	%r35, %r33, %r29;
	mul.wide.u32 	%rd20, %r35, 4;
	add.s64 	%rd21, %rd8, %rd20;
	ld.global.f32 	%f19, [%rd21];
	mul.f32 	%f20, %f4, %f19;
	fma.rn.f32 	%f21, %f6, %f20, %f18;
	add.s64 	%rd22, %rd9, %rd11;
	ld.global.u32 	%r36, [%rd22];
	mad.lo.s32 	%r37, %r5, %r21, %r36;
	mul.wide.u32 	%rd23, %r37, 4;
	add.s64 	%rd24, %rd10, %rd23;
	ld.global.f32 	%f22, [%rd24];
	add.f32 	%f23, %f22, %f21;
	st.global.f32 	[%rd24], %f23;
$L__BB1_2:
	ret;

}
	// .globl	_Z3mulfP6float2S0_iii
.visible .entry _Z3mulfP6float2S0_iii(
	.param .f32 _Z3mulfP6float2S0_iii_param_0,
	.param .u64 .ptr .align 1 _Z3mulfP6float2S0_iii_param_1,
	.param .u64 .ptr .align 1 _Z3mulfP6float2S0_iii_param_2,
	.param .u32 _Z3mulfP6float2S0_iii_param_3,
	.param .u32 _Z3mulfP6float2S0_iii_param_4,
	.param .u32 _Z3mulfP6float2S0_iii_param_5
)
{
	.reg .pred 	%p<6>;
	.reg .b32 	%r<21>;
	.reg .b32 	%f<13>;
	.reg .b64 	%rd<9>;

	ld.param.f32 	%f1, [_Z3mulfP6float2S0_iii_param_0];
	ld.param.u64 	%rd1, [_Z3mulfP6float2S0_iii_param_1];
	ld.param.u64 	%rd2, [_Z3mulfP6float2S0_iii_param_2];
	ld.param.u32 	%r4, [_Z3mulfP6float2S0_iii_param_3];
	ld.param.u32 	%r6, [_Z3mulfP6float2S0_iii_param_4];
	ld.param.u32 	%r7, [_Z3mulfP6float2S0_iii_param_5];
	mov.u32 	%r8, %ctaid.x;
	mov.u32 	%r9, %ntid.x;
	mov.u32 	%r10, %tid.x;
	mad.lo.s32 	%r1, %r8, %r9, %r10;
	mov.u32 	%r11, %ctaid.y;
	mov.u32 	%r12, %ntid.y;
	mov.u32 	%r13, %tid.y;
	mad.lo.s32 	%r14, %r11, %r12, %r13;
	mov.u32 	%r15, %ctaid.z;
	mov.u32 	%r16, %ntid.z;
	mov.u32 	%r17, %tid.z;
	mad.lo.s32 	%r3, %r15, %r16, %r17;
	setp.ge.u32 	%p1, %r1, %r4;
	setp.ge.u32 	%p2, %r14, %r6;
	or.pred  	%p3, %p1, %p2;
	setp.ge.u32 	%p4, %r3, %r7;
	or.pred  	%p5, %p3, %p4;
	@%p5 bra 	$L__BB2_2;
	cvta.to.global.u64 	%rd3, %rd1;
	cvta.to.global.u64 	%rd4, %rd2;
	mul.lo.s32 	%r18, %r4, %r3;
	mad.lo.s32 	%r19, %r4, %r14, %r1;
	mad.lo.s32 	%r20, %r18, %r6, %r19;
	mul.wide.u32 	%rd5, %r20, 8;
	add.s64 	%rd6, %rd3, %rd5;
	ld.global.v2.f32 	{%f2, %f3}, [%rd6];
	mul.wide.u32 	%rd7, %r19, 8;
	add.s64 	%rd8, %rd4, %rd7;
	ld.global.v2.f32 	{%f4, %f5}, [%rd8];
	mul.f32 	%f6, %f2, %f4;
	mul.f32 	%f7, %f3, %f5;
	sub.f32 	%f8, %f6, %f7;
	mul.f32 	%f9, %f1, %f8;
	mul.f32 	%f10, %f2, %f5;
	fma.rn.f32 	%f11, %f3, %f4, %f10;
	mul.f32 	%f12, %f1, %f11;
	st.global.v2.f32 	[%rd6], {%f9, %f12};
$L__BB2_2:
	ret;

}


// ===== COMPILED SASS (sm_100) =====

	.target	sm_100

	.elftype	@"ET_EXEC"


//--------------------- .note.nv.tkinfo           --------------------------
	.section	.note.nv.tkinfo,"",@"SHT_NOTE"
	.sectionflags	@"SHF_NOTE_NV_TKINFO"
	.tkinfo
        /*0018*/ 	.word	0x00000002
        /*0030*/ 	.string	""
        /*0030*/ 	.string	"ptxas"
        /*0030*/ 	.string	"Cuda compilation tools, release 13.0, V13.0.88"
        /*0030*/ 	.string	"Build cuda_13.0.r13.0/compiler.36424714_0"
        /*0030*/ 	.string	"-arch sm_100 -m 64 "



//--------------------- .note.nv.cuinfo           --------------------------
	.section	.note.nv.cuinfo,"",@"SHT_NOTE"
	.sectionflags	@"SHF_NOTE_NV_CUINFO"
        /*0018*/ 	.short	0x0002
        /*001a*/ 	.short	0x0064
        /*001c*/ 	.short	0x0082
	.zero		2


//--------------------- .nv.info                  --------------------------
	.section	.nv.info,"",@"SHT_CUDA_INFO"
	.align	4


	//----- nvinfo : EIATTR_REGCOUNT
	.align		4
        /*0000*/ 	.byte	0x04, 0x2f
        /*0002*/ 	.short	(.L_1 - .L_0)
	.align		4
.L_0:
        /*0004*/ 	.word	index@(_Z8interplpPfS_S_S_iiiiiPii)
        /*0008*/ 	.word	0x0000001a


	//----- nvinfo : EIATTR_FRAME_SIZE
	.align		4
.L_1:
        /*000c*/ 	.byte	0x04, 0x11
        /*000e*/ 	.short	(.L_3 - .L_2)
	.align		4
.L_2:
        /*0010*/ 	.word	index@(_Z8interplpPfS_S_S_iiiiiPii)
        /*0014*/ 	.word	0x00000000


	//----- nvinfo : EIATTR_REGCOUNT
	.align		4
.L_3:
        /*0018*/ 	.byte	0x04, 0x2f
        /*001a*/ 	.short	(.L_5 - .L_4)
	.align		4
.L_4:
        /*001c*/ 	.word	index@(_Z7interpcPfS_S_S_iiiiiPii)
        /*0020*/ 	.word	0x00000018


	//----- nvinfo : EIATTR_FRAME_SIZE
	.align		4
.L_5:
        /*0024*/ 	.byte	0x04, 0x11
        /*0026*/ 	.short	(.L_7 - .L_6)
	.align		4
.L_6:
        /*0028*/ 	.word	index@(_Z7interpcPfS_S_S_iiiiiPii)
        /*002c*/ 	.word	0x00000000


	//----- nvinfo : EIATTR_REGCOUNT
	.align		4
.L_7:
        /*0030*/ 	.byte	0x04, 0x2f
        /*0032*/ 	.short	(.L_9 - .L_8)
	.align		4
.L_8:
        /*0034*/ 	.word	index@(_Z3mulfP6float2S0_iii)
        /*0038*/ 	.word	0x0000000c


	//----- nvinfo : EIATTR_FRAME_SIZE
	.align		4
.L_9:
        /*003c*/ 	.byte	0x04, 0x11
        /*003e*/ 	.short	(.L_11 - .L_10)
	.align		4
.L_10:
        /*0040*/ 	.word	index@(_Z3mulfP6float2S0_iii)
        /*0044*/ 	.word	0x00000000


	//----- nvinfo : EIATTR_MIN_STACK_SIZE
	.align		4
.L_11:
        /*0048*/ 	.byte	0x04, 0x12
        /*004a*/ 	.short	(.L_13 - .L_12)
	.align		4
.L_12:
        /*004c*/ 	.word	index@(_Z3mulfP6float2S0_iii)
        /*0050*/ 	.word	0x00000000


	//----- nvinfo : EIATTR_MIN_STACK_SIZE
	.align		4
.L_13:
        /*0054*/ 	.byte	0x04, 0x12
        /*0056*/ 	.short	(.L_15 - .L_14)
	.align		4
.L_14:
        /*0058*/ 	.word	index@(_Z7interpcPfS_S_S_iiiiiPii)
        /*005c*/ 	.word	0x00000000


	//----- nvinfo : EIATTR_MIN_STACK_SIZE
	.align		4
.L_15:
        /*0060*/ 	.byte	0x04, 0x12
        /*0062*/ 	.short	(.L_17 - .L_16)
	.align		4
.L_16:
        /*0064*/ 	.word	index@(_Z8interplpPfS_S_S_iiiiiPii)
        /*0068*/ 	.word	0x00000000
.L_17:


//--------------------- .nv.compat                --------------------------
	.section	.nv.compat,"",@"SHT_CUDA_COMPAT_INFO"
	.align	4
        /*0000*/ 	.byte	0x02, 0x09, 0x00, 0x00, 0x02, 0x02, 0x01, 0x00, 0x02, 0x05, 0x05, 0x00, 0x03, 0x07, 0x01, 0x01
        /*0010*/ 	.byte	0x02, 0x03, 0x00, 0x00, 0x02, 0x06, 0x01, 0x00, 0x04, 0x0b, 0x08, 0x00, 0x09, 0x00, 0x00, 0x00
        /*0020*/ 	.byte	0x00, 0x00, 0x00, 0x00


//--------------------- .nv.info._Z3mulfP6float2S0_iii --------------------------
	.section	.nv.info._Z3mulfP6float2S0_iii,"",@"SHT_CUDA_INFO"
	.sectionflags	@""
	.align	4


	//----- nvinfo : EIATTR_CUDA_API_VERSION
	.align		4
        /*0000*/ 	.byte	0x04, 0x37
        /*0002*/ 	.short	(.L_19 - .L_18)
.L_18:
        /*0004*/ 	.word	0x00000082


	//----- nvinfo : EIATTR_KPARAM_INFO
	.align		4
.L_19:
        /*0008*/ 	.byte	0x04, 0x17
        /*000a*/ 	.short	(.L_21 - .L_20)
.L_20:
        /*000c*/ 	.word	0x00000000
        /*0010*/ 	.short	0x0005
        /*0012*/ 	.short	0x0020
        /*0014*/ 	.byte	0x00, 0xf0, 0x11, 0x00


	//----- nvinfo : EIATTR_KPARAM_INFO
	.align		4
.L_21:
        /*0018*/ 	.byte	0x04, 0x17
        /*001a*/ 	.short	(.L_23 - .L_22)
.L_22:
        /*001c*/ 	.word	0x00000000
        /*0020*/ 	.short	0x0004
        /*0022*/ 	.short	0x001c
        /*0024*/ 	.byte	0x00, 0xf0, 0x11, 0x00


	//----- nvinfo : EIATTR_KPARAM_INFO
	.align		4
.L_23:
        /*0028*/ 	.byte	0x04, 0x17
        /*002a*/ 	.short	(.L_25 - .L_24)
.L_24:
        /*002c*/ 	.word	0x00000000
        /*0030*/ 	.short	0x0003
        /*0032*/ 	.short	0x0018
        /*0034*/ 	.byte	0x00, 0xf0, 0x11, 0x00


	//----- nvinfo : EIATTR_KPARAM_INFO
	.align		4
.L_25:
        /*0038*/ 	.byte	0x04, 0x17
        /*003a*/ 	.short	(.L_27 - .L_26)
.L_26:
        /*003c*/ 	.word	0x00000000
        /*0040*/ 	.short	0x0002
        /*0042*/ 	.short	0x0010
        /*0044*/ 	.byte	0x00, 0xf5, 0x21, 0x00


	//----- nvinfo : EIATTR_KPARAM_INFO
	.align		4
.L_27:
        /*0048*/ 	.byte	0x04, 0x17
        /*004a*/ 	.short	(.L_29 - .L_28)
.L_28:
        /*004c*/ 	.word	0x00000000
        /*0050*/ 	.short	0x0001
        /*0052*/ 	.short	0x0008
        /*0054*/ 	.byte	0x00, 0xf5, 0x21, 0x00


	//----- nvinfo : EIATTR_KPARAM_INFO
	.align		4
.L_29:
        /*0058*/ 	.byte	0x04, 0x17
        /*005a*/ 	.short	(.L_31 - .L_30)
.L_30:
        /*005c*/ 	.word	0x00000000
        /*0060*/ 	.short	0x0000
        /*0062*/ 	.short	0x0000
        /*0064*/ 	.byte	0x00, 0xf0, 0x11, 0x00


	//----- nvinfo : EIATTR_SPARSE_MMA_MASK
	.align		4
.L_31:
        /*0068*/ 	.byte	0x03, 0x50
        /*006a*/ 	.short	0x0000


	//----- nvinfo : EIATTR_MAXREG_COUNT
	.align		4
        /*006c*/ 	.byte	0x03, 0x1b
        /*006e*/ 	.short	0x00ff


	//----- nvinfo : EIATTR_MERCURY_ISA_VERSION
	.align		4
        /*0070*/ 	.byte	0x03, 0x5f
        /*0072*/ 	.short	0x0101


	//----- nvinfo : EIATTR_VRC_CTA_INIT_COUNT
	.align		4
        /*0074*/ 	.byte	0x02, 0x4a
	.zero		1
	.zero		1


	//----- nvinfo : EIATTR_EXIT_INSTR_OFFSETS
	.align		4
        /*0078*/ 	.byte	0x04, 0x1c
        /*007a*/ 	.short	(.L_33 - .L_32)


	//   ....[0]....
.L_32:
        /*007c*/ 	.word	0x00000120


	//   ....[1]....
        /*0080*/ 	.word	0x00000250


	//----- nvinfo : EIATTR_CBANK_PARAM_SIZE
	.align		4
.L_33:
        /*0084*/ 	.byte	0x03, 0x19
        /*0086*/ 	.short	0x0024


	//----- nvinfo : EIATTR_PARAM_CBANK
	.align		4
        /*0088*/ 	.byte	0x04, 0x0a
        /*008a*/ 	.short	(.L_35 - .L_34)
	.align		4
.L_34:
        /*008c*/ 	.word	index@(.nv.constant0._Z3mulfP6float2S0_iii)
        /*0090*/ 	.short	0x0380
        /*0092*/ 	.short	0x0024


	//----- nvinfo : EIATTR_SW_WAR
	.align		4
.L_35:
        /*0094*/ 	.byte	0x04, 0x36
        /*0096*/ 	.short	(.L_37 - .L_36)
.L_36:
        /*0098*/ 	.word	0x00000008
.L_37:


//--------------------- .nv.info._Z7interpcPfS_S_S_iiiiiPii --------------------------
	.section	.nv.info._Z7interpcPfS_S_S_iiiiiPii,"",@"SHT_CUDA_INFO"
	.sectionflags	@""
	.align	4


	//----- nvinfo : EIATTR_CUDA_API_VERSION
	.align		4
        /*0000*/ 	.byte	0x04, 0x37
        /*0002*/ 	.short	(.L_39 - .L_38)
.L_38:
        /*0004*/ 	.word	0x00000082


	//----- nvinfo : EIATTR_KPARAM_INFO
	.align		4
.L_39:
        /*0008*/ 	.byte	0x04, 0x17
        /*000a*/ 	.short	(.L_41 - .L_40)
.L_40:
        /*000c*/ 	.word	0x00000000
        /*0010*/ 	.short	0x000a
        /*0012*/ 	.short	0x0040
        /*0014*/ 	.byte	0x00, 0xf0, 0x11, 0x00


	//----- nvinfo : EIATTR_KPARAM_INFO
	.align		4
.L_41:
        /*0018*/ 	.byte	0x04, 0x17
        /*001a*/ 	.short	(.L_43 - .L_42)
.L_42:
        /*001c*/ 	.word	0x00000000
        /*0020*/ 	.short	0x0009
        /*0022*/ 	.short	0x0038
        /*0024*/ 	.byte	0x00, 0xf5, 0x21, 0x00


	//----- nvinfo : EIATTR_KPARAM_INFO
	.align		4
.L_43:
        /*0028*/ 	.byte	0x04, 0x17
        /*002a*/ 	.short	(.L_45 - .L_44)
.L_44:
        /*002c*/ 	.word	0x00000000
        /*0030*/ 	.short	0x0008
        /*0032*/ 	.short	0x0030
        /*0034*/ 	.byte	0x00, 0xf0, 0x11, 0x00


	//----- nvinfo : EIATTR_KPARAM_INFO
	.align		4
.L_45:
        /*0038*/ 	.byte	0x04, 0x17
        /*003a*/ 	.short	(.L_47 - .L_46)
.L_46:
        /*003c*/ 	.word	0x00000000
        /*0040*/ 	.short	0x0007
        /*0042*/ 	.short	0x002c
        /*0044*/ 	.byte	0x00, 0xf0, 0x11, 0x00


	//----- nvinfo : EIATTR_KPARAM_INFO
	.align		4
.L_47:
        /*0048*/ 	.byte	0x04, 0x17
        /*004a*/ 	.short	(.L_49 - .L_48)
.L_48:
        /*004c*/ 	.word	0x00000000
        /*0050*/ 	.short	0x0006
        /*0052*/ 	.short	0x0028
        /*0054*/ 	.byte	0x00, 0xf0, 0x11, 0x00


	//----- nvinfo : EIATTR_KPARAM_INFO
	.align		4
.L_49:
        /*0058*/ 	.byte	0x04, 0x17
        /*005a*/ 	.short	(.L_51 - .L_50)
.L_50:
        /*005c*/ 	.word	0x00000000
        /*0060*/ 	.short	0x0005
        /*0062*/ 	.short	0x0024
        /*0064*/ 	.byte	0x00, 0xf0, 0x11, 0x00


	//----- nvinfo : EIATTR_KPARAM_INFO
	.align		4
.L_51:
        /*0068*/ 	.byte	0x04, 0x17
        /*006a*/ 	.short	(.L_53 - .L_52)
.L_52:
        /*006c*/ 	.word	0x00000000
        /*0070*/ 	.short	0x0004
        /*0072*/ 	.short	0x0020
        /*0074*/ 	.byte	0x00, 0xf0, 0x11, 0x00


	//----- nvinfo : EIATTR_KPARAM_INFO
	.align		4
.L_53:
        /*0078*/ 	.byte	0x04, 0x17
        /*007a*/ 	.short	(.L_55 - .L_54)
.L_54:
        /*007c*/ 	.word	0x00000000
        /*0080*/ 	.short	0x0003
        /*0082*/ 	.short	0x0018
        /*0084*/ 	.byte	0x00, 0xf5, 0x21, 0x00


	//----- nvinfo : EIATTR_KPARAM_INFO
	.align		4
.L_55:
        /*0088*/ 	.byte	0x04, 0x17
        /*008a*/ 	.short	(.L_57 - .L_56)
.L_56:
        /*008c*/ 	.word	0x00000000
        /*0090*/ 	.short	0x0002
        /*0092*/ 	.short	0x0010
        /*0094*/ 	.byte	0x00, 0xf5, 0x21, 0x00


	//----- nvinfo : EIATTR_KPARAM_INFO
	.align		4
.L_57:
        /*0098*/ 	.byte	0x04, 0x17
        /*009a*/ 	.short	(.L_59 - .L_58)
.L_58:
        /*009c*/ 	.word	0x00000000
        /*00a0*/ 	.short	0x0001
        /*00a2*/ 	.short	0x0008
        /*00a4*/ 	.byte	0x00, 0xf5, 0x21, 0x00


	//----- nvinfo : EIATTR_KPARAM_INFO
	.align		4
.L_59:
        /*00a8*/ 	.byte	0x04, 0x17
        /*00aa*/ 	.short	(.L_61 - .L_60)
.L_60:
        /*00ac*/ 	.word	0x00000000
        /*00b0*/ 	.short	0x0000
        /*00b2*/ 	.short	0x0000
        /*00b4*/ 	.byte	0x00, 0xf5, 0x21, 0x00


	//----- nvinfo : EIATTR_SPARSE_MMA_MASK
	.align		4
.L_61:
        /*00b8*/ 	.byte	0x03, 0x50
        /*00ba*/ 	.short	0x0000


	//----- nvinfo : EIATTR_MAXREG_COUNT
	.align		4
        /*00bc*/ 	.byte	0x03, 0x1b
        /*00be*/ 	.short	0x00ff


	//----- nvinfo : EIATTR_MERCURY_ISA_VERSION
	.align		4
        /*00c0*/ 	.byte	0x03, 0x5f
        /*00c2*/ 	.short	0x0101


	//----- nvinfo : EIATTR_VRC_CTA_INIT_COUNT
	.align		4
        /*00c4*/ 	.byte	0x02, 0x4a
	.zero		1
	.zero		1


	//----- nvinfo : EIATTR_EXIT_INSTR_OFFSETS
	.align		4
        /*00c8*/ 	.byte	0x04, 0x1c
        /*00ca*/ 	.short	(.L_63 - .L_62)


	//   ....[0]....
.L_62:
        /*00cc*/ 	.word	0x00000120


	//   ....[1]....
        /*00d0*/ 	.word	0x00000750


	//----- nvinfo : EIATTR_CBANK_PARAM_SIZE
	.align		4
.L_63:
        /*00d4*/ 	.byte	0x03, 0x19
        /*00d6*/ 	.short	0x0044


	//----- nvinfo : EIATTR_PARAM_CBANK
	.align		4
        /*00d8*/ 	.byte	0x04, 0x0a
        /*00da*/ 	.short	(.L_65 - .L_64)
	.align		4
.L_64:
        /*00dc*/ 	.word	index@(.nv.constant0._Z7interpcPfS_S_S_iiiiiPii)
        /*00e0*/ 	.short	0x0380
        /*00e2*/ 	.short	0x0044


	//----- nvinfo : EIATTR_SW_WAR
	.align		4
.L_65:
        /*00e4*/ 	.byte	0x04, 0x36
        /*00e6*/ 	.short	(.L_67 - .L_66)
.L_66:
        /*00e8*/ 	.word	0x00000008
.L_67:


//--------------------- .nv.info._Z8interplpPfS_S_S_iiiiiPii --------------------------
	.section	.nv.info._Z8interplpPfS_S_S_iiiiiPii,"",@"SHT_CUDA_INFO"
	.sectionflags	@""
	.align	4


	//----- nvinfo : EIATTR_CUDA_API_VERSION
	.align		4
        /*0000*/ 	.byte	0x04, 0x37
        /*0002*/ 	.short	(.L_69 - .L_68)
.L_68:
        /*0004*/ 	.word	0x00000082


	//----- nvinfo : EIATTR_KPARAM_INFO
	.align		4
.L_69:
        /*0008*/ 	.byte	0x04, 0x17
        /*000a*/ 	.short	(.L_71 - .L_70)
.L_70:
        /*000c*/ 	.word	0x00000000
        /*0010*/ 	.short	0x000a
        /*0012*/ 	.short	0x0040
        /*0014*/ 	.byte	0x00, 0xf0, 0x11, 0x00


	//----- nvinfo : EIATTR_KPARAM_INFO
	.align		4
.L_71:
        /*0018*/ 	.byte	0x04, 0x17
        /*001a*/ 	.short	(.L_73 - .L_72)
.L_72:
        /*001c*/ 	.word	0x00000000
        /*0020*/ 	.short	0x0009
        /*0022*/ 	.short	0x0038
        /*0024*/ 	.byte	0x00, 0xf5, 0x21, 0x00


	//----- nvinfo : EIATTR_KPARAM_INFO
	.align		4
.L_73:
        /*0028*/ 	.byte	0x04, 0x17
        /*002a*/ 	.short	(.L_75 - .L_74)
.L_74:
        /*002c*/ 	.word	0x00000000
        /*0030*/ 	.short	0x0008
        /*0032*/ 	.short	0x0030
        /*0034*/ 	.byte	0x00, 0xf0, 0x11, 0x00


	//----- nvinfo : EIATTR_KPARAM_INFO
	.align		4
.L_75:
        /*0038*/ 	.byte	0x04, 0x17
        /*003a*/ 	.short	(.L_77 - .L_76)
.L_76:
        /*003c*/ 	.word	0x00000000
        /*0040*/ 	.short	0x0007
        /*0042*/ 	.short	0x002c
        /*0044*/ 	.byte	0x00, 0xf0, 0x11, 0x00


	//----- nvinfo : EIATTR_KPARAM_INFO
	.align		4
.L_77:
        /*0048*/ 	.byte	0x04, 0x17
        /*004a*/ 	.short	(.L_79 - .L_78)
.L_78:
        /*004c*/ 	.word	0x00000000
        /*0050*/ 	.short	0x0006
        /*0052*/ 	.short	0x0028
        /*0054*/ 	.byte	0x00, 0xf0, 0x11, 0x00


	//----- nvinfo : EIATTR_KPARAM_INFO
	.align		4
.L_79:
        /*0058*/ 	.byte	0x04, 0x17
        /*005a*/ 	.short	(.L_81 - .L_80)
.L_80:
        /*005c*/ 	.word	0x00000000
        /*0060*/ 	.short	0x0005
        /*0062*/ 	.short	0x0024
        /*0064*/ 	.byte	0x00, 0xf0, 0x11, 0x00


	//----- nvinfo : EIATTR_KPARAM_INFO
	.align		4
.L_81:
        /*0068*/ 	.byte	0x04, 0x17
        /*006a*/ 	.short	(.L_83 - .L_82)
.L_82:
        /*006c*/ 	.word	0x00000000
        /*0070*/ 	.short	0x0004
        /*0072*/ 	.short	0x0020
        /*0074*/ 	.byte	0x00, 0xf0, 0x11, 0x00


	//----- nvinfo : EIATTR_KPARAM_INFO
	.align		4
.L_83:
        /*0078*/ 	.byte	0x04, 0x17
        /*007a*/ 	.short	(.L_85 - .L_84)
.L_84:
        /*007c*/ 	.word	0x00000000
        /*0080*/ 	.short	0x0003
        /*0082*/ 	.short	0x0018
        /*0084*/ 	.byte	0x00, 0xf5, 0x21, 0x00


	//----- nvinfo : EIATTR_KPARAM_INFO
	.align		4
.L_85:
        /*0088*/ 	.byte	0x04, 0x17
        /*008a*/ 	.short	(.L_87 - .L_86)
.L_86:
        /*008c*/ 	.word	0x00000000
        /*0090*/ 	.short	0x0002
        /*0092*/ 	.short	0x0010
        /*0094*/ 	.byte	0x00, 0xf5, 0x21, 0x00


	//----- nvinfo : EIATTR_KPARAM_INFO
	.align		4
.L_87:
        /*0098*/ 	.byte	0x04, 0x17
        /*009a*/ 	.short	(.L_89 - .L_88)
.L_88:
        /*009c*/ 	.word	0x00000000
        /*00a0*/ 	.short	0x0001
        /*00a2*/ 	.short	0x0008
        /*00a4*/ 	.byte	0x00, 0xf5, 0x21, 0x00


	//----- nvinfo : EIATTR_KPARAM_INFO
	.align		4
.L_89:
        /*00a8*/ 	.byte	0x04, 0x17
        /*00aa*/ 	.short	(.L_91 - .L_90)
.L_90:
        /*00ac*/ 	.word	0x00000000
        /*00b0*/ 	.short	0x0000
        /*00b2*/ 	.short	0x0000
        /*00b4*/ 	.byte	0x00, 0xf5, 0x21, 0x00


	//----- nvinfo : EIATTR_SPARSE_MMA_MASK
	.align		4
.L_91:
        /*00b8*/ 	.byte	0x03, 0x50
        /*00ba*/ 	.short	0x0000


	//----- nvinfo : EIATTR_MAXREG_COUNT
	.align		4
        /*00bc*/ 	.byte	0x03, 0x1b
        /*00be*/ 	.short	0x00ff


	//----- nvinfo : EIATTR_MERCURY_ISA_VERSION
	.align		4
        /*00c0*/ 	.byte	0x03, 0x5f
        /*00c2*/ 	.short	0x0101


	//----- nvinfo : EIATTR_VRC_CTA_INIT_COUNT
	.align		4
        /*00c4*/ 	.byte	0x02, 0x4a
	.zero		1
	.zero		1


	//----- nvinfo : EIATTR_EXIT_INSTR_OFFSETS
	.align		4
        /*00c8*/ 	.byte	0x04, 0x1c
        /*00ca*/ 	.short	(.L_93 - .L_92)


	//   ....[0]....
.L_92:
        /*00cc*/ 	.word	0x00000120


	//   ....[1]....
        /*00d0*/ 	.word	0x00000730


	//----- nvinfo : EIATTR_CBANK_PARAM_SIZE
	.align		4
.L_93:
        /*00d4*/ 	.byte	0x03, 0x19
        /*00d6*/ 	.short	0x0044


	//----- nvinfo : EIATTR_PARAM_CBANK
	.align		4
        /*00d8*/ 	.byte	0x04, 0x0a
        /*00da*/ 	.short	(.L_95 - .L_94)
	.align		4
.L_94:
        /*00dc*/ 	.word	index@(.nv.constant0._Z8interplpPfS_S_S_iiiiiPii)
        /*00e0*/ 	.short	0x0380
        /*00e2*/ 	.short	0x0044


	//----- nvinfo : EIATTR_SW_WAR
	.align		4
.L_95:
        /*00e4*/ 	.byte	0x04, 0x36
        /*00e6*/ 	.short	(.L_97 - .L_96)
.L_96:
        /*00e8*/ 	.word	0x00000008
.L_97:


//--------------------- .nv.callgraph             --------------------------
	.section	.nv.callgraph,"",@"SHT_CUDA_CALLGRAPH"
	.align	4
	.sectionentsize	8
	.align		4
        /*0000*/ 	.word	0x00000000
	.align		4
        /*0004*/ 	.word	0xffffffff
	.align		4
        /*0008*/ 	.word	0x00000000
	.align		4
        /*000c*/ 	.word	0xfffffffe
	.align		4
        /*0010*/ 	.word	0x00000000
	.align		4
        /*0014*/ 	.word	0xfffffffd
	.align		4
        /*0018*/ 	.word	0x00000000
	.align		4
        /*001c*/ 	.word	0xfffffffc


//--------------------- .text._Z3mulfP6float2S0_iii --------------------------
	.section	.text._Z3mulfP6float2S0_iii,"ax",@progbits
	.align	128
        .global         _Z3mulfP6float2S0_iii
        .type           _Z3mulfP6float2S0_iii,@function
        .size           _Z3mulfP6float2S0_iii,(.L_x_3 - _Z3mulfP6float2S0_iii)
        .other          _Z3mulfP6float2S0_iii,@"STO_CUDA_ENTRY STV_DEFAULT"
_Z3mulfP6float2S0_iii:
.text._Z3mulfP6float2S0_iii:
[----:B------:R-:W-:Y:S01]  /*0000*/  LDC R1, c[0x0][0x37c] ;  /* 0x0000df00ff017b82 */ /* 0x000fe20000000800 */
[----:B------:R-:W0:Y:S07]  /*0010*/  S2R R2, SR_TID.Y ;  /* 0x0000000000027919 */ /* 0x000e2e0000002200 */
[----:B------:R-:W1:Y:S01]  /*0020*/  LDC R0, c[0x0][0x360] ;  /* 0x0000d800ff007b82 */ /* 0x000e620000000800 */
[----:B------:R-:W2:Y:S01]  /*0030*/  LDCU.64 UR8, c[0x0][0x398] ;  /* 0x00007300ff0877ac */ /* 0x000ea20008000a00 */
[----:B------:R-:W1:Y:S01]  /*0040*/  S2R R3, SR_TID.X ;  /* 0x0000000000037919 */ /* 0x000e620000002100 */
[----:B------:R-:W3:Y:S01]  /*0050*/  LDCU UR7, c[0x0][0x3a0] ;  /* 0x00007400ff0777ac */ /* 0x000ee20008000800 */
[----:B------:R-:W4:Y:S04]  /*0060*/  S2R R5, SR_TID.Z ;  /* 0x0000000000057919 */ /* 0x000f280000002300 */
[----:B------:R-:W0:Y:S08]  /*0070*/  S2UR UR5, SR_CTAID.Y ;  /* 0x00000000000579c3 */ /* 0x000e300000002600 */
[----:B------:R-:W0:Y:S08]  /*0080*/  LDC R7, c[0x0][0x364] ;  /* 0x0000d900ff077b82 */ /* 0x000e300000000800 */
[----:B------:R-:W1:Y:S08]  /*0090*/  S2UR UR4, SR_CTAID.X ;  /* 0x00000000000479c3 */ /* 0x000e700000002500 */
[----:B------:R-:W4:Y:S08]  /*00a0*/  S2UR UR6, SR_CTAID.Z ;  /* 0x00000000000679c3 */ /* 0x000f300000002700 */
[----:B------:R-:W4:Y:S01]  /*00b0*/  LDC R6, c[0x0][0x368] ;  /* 0x0000da00ff067b82 */ /* 0x000f220000000800 */
[----:B0-----:R-:W-:-:S05]  /*00c0*/  IMAD R7, R7, UR5, R2 ;  /* 0x0000000507077c24 */ /* 0x001fca000f8e0202 */
[----:B--2---:R-:W-:Y:S01]  /*00d0*/  ISETP.GE.U32.AND P0, PT, R7, UR9, PT ;  /* 0x0000000907007c0c */ /* 0x004fe2000bf06070 */
[----:B-1----:R-:W-:-:S05]  /*00e0*/  IMAD R0, R0, UR4, R3 ;  /* 0x0000000400007c24 */ /* 0x002fca000f8e0203 */
[----:B------:R-:W-:Y:S01]  /*00f0*/  ISETP.GE.U32.OR P0, PT, R0, UR8, P0 ;  /* 0x0000000800007c0c */ /* 0x000fe20008706470 */
[----:B----4-:R-:W-:-:S05]  /*0100*/  IMAD R6, R6, UR6, R5 ;  /* 0x0000000606067c24 */ /* 0x010fca000f8e0205 */
[----:B---3--:R-:W-:-:S13]  /*0110*/  ISETP.GE.U32.OR P0, PT, R6, UR7, P0 ;  /* 0x0000000706007c0c */ /* 0x008fda0008706470 */
[----:B------:R-:W-:Y:S05]  /*0120*/  @P0 EXIT ;  /* 0x000000000000094d */ /* 0x000fea0003800000 */
[----:B------:R-:W0:Y:S01]  /*0130*/  LDC.64 R4, c[0x0][0x390] ;  /* 0x0000e400ff047b82 */ /* 0x000e220000000a00 */
[----:B------:R-:W1:Y:S01]  /*0140*/  LDCU.64 UR4, c[0x0][0x358] ;  /* 0x00006b00ff0477ac */ /* 0x000e620008000a00 */
[----:B------:R-:W-:Y:S02]  /*0150*/  IMAD R7, R7, UR8, R0 ;  /* 0x0000000807077c24 */ /* 0x000fe4000f8e0200 */
[----:B------:R-:W-:Y:S01]  /*0160*/  IMAD R6, R6, UR8, RZ ;  /* 0x0000000806067c24 */ /* 0x000fe2000f8e02ff */
[----:B------:R-:W2:Y:S03]  /*0170*/  LDCU UR6, c[0x0][0x380] ;  /* 0x00007000ff0677ac */ /* 0x000ea60008000800 */
[----:B------:R-:W3:Y:S01]  /*0180*/  LDC.64 R2, c[0x0][0x388] ;  /* 0x0000e200ff027b82 */ /* 0x000ee20000000a00 */
[----:B------:R-:W-:Y:S02]  /*0190*/  IMAD R9, R6, UR9, R7 ;  /* 0x0000000906097c24 */ /* 0x000fe4000f8e0207 */
[----:B0-----:R-:W-:-:S06]  /*01a0*/  IMAD.WIDE.U32 R4, R7, 0x8, R4 ;  /* 0x0000000807047825 */ /* 0x001fcc00078e0004 */
[----:B-1----:R-:W4:Y:S01]  /*01b0*/  LDG.E.64 R4, desc[UR4][R4.64] ;  /* 0x0000000404047981 */ /* 0x002f22000c1e1b00 */
[----:B---3--:R-:W-:-:S05]  /*01c0*/  IMAD.WIDE.U32 R2, R9, 0x8, R2 ;  /* 0x0000000809027825 */ /* 0x008fca00078e0002 */
[----:B------:R-:W4:Y:S02]  /*01d0*/  LDG.E.64 R6, desc[UR4][R2.64] ;  /* 0x0000000402067981 */ /* 0x000f24000c1e1b00 */
[-C--:B----4-:R-:W-:Y:S01]  /*01e0*/  FMUL R9, R7, R5.reuse ;  /* 0x0000000507097220 */ /* 0x090fe20000400000 */
[----:B------:R-:W-:-:S03]  /*01f0*/  FMUL R0, R6, R5 ;  /* 0x0000000506007220 */ /* 0x000fc60000400000 */
[-C--:B------:R-:W-:Y:S01]  /*0200*/  FFMA R9, R6, R4.reuse, -R9 ;  /* 0x0000000406097223 */ /* 0x080fe20000000809 */
[----:B------:R-:W-:-:S03]  /*0210*/  FFMA R7, R7, R4, R0 ;  /* 0x0000000407077223 */ /* 0x000fc60000000000 */
[----:B--2---:R-:W-:Y:S01]  /*0220*/  FMUL R6, R9, UR6 ;  /* 0x0000000609067c20 */ /* 0x004fe20008400000 */
[----:B------:R-:W-:-:S05]  /*0230*/  FMUL R7, R7, UR6 ;  /* 0x0000000607077c20 */ /* 0x000fca0008400000 */
[----:B------:R-:W-:Y:S01]  /*0240*/  STG.E.64 desc[UR4][R2.64], R6 ;  /* 0x0000000602007986 */ /* 0x000fe2000c101b04 */
[----:B------:R-:W-:Y:S05]  /*0250*/  EXIT ;  /* 0x000000000000794d */ /* 0x000fea0003800000 */
.L_x_0:
[----:B------:R-:W-:-:S00]  /*0260*/  BRA `(.L_x_0) ;  /* 0xfffffffc00fc7947 */ /* 0x000fc0000383ffff */
[----:B------:R-:W-:-:S00]  /*0270*/  NOP ;  /* 0x0000000000007918 */ /* 0x000fc00000000000 */
        /* <DEDUP_REMOVED lines=8> */
.L_x_3:


//--------------------- .text._Z7interpcPfS_S_S_iiiiiPii --------------------------
	.section	.text._Z7interpcPfS_S_S_iiiiiPii,"ax",@progbits
	.align	128
        .global         _Z7interpcPfS_S_S_iiiiiPii
        .type           _Z7interpcPfS_S_S_iiiiiPii,@function
        .size           _Z7interpcPfS_S_S_iiiiiPii,(.L_x_4 - _Z7interpcPfS_S_S_iiiiiPii)
        .other          _Z7interpcPfS_S_S_iiiiiPii,@"STO_CUDA_ENTRY STV_DEFAULT"
_Z7interpcPfS_S_S_iiiiiPii:
.text._Z7interpcPfS_S_S_iiiiiPii:
[----:B------:R-:W-:Y:S01]  /*0000*/  LDC R1, c[0x0][0x37c] ;  /* 0x0000df00ff017b82 */ /* 0x000fe20000000800 */
[----:B------:R-:W0:Y:S07]  /*0010*/  S2R R3, SR_TID.X ;  /* 0x0000000000037919 */ /* 0x000e2e0000002100 */
[----:B------:R-:W0:Y:S01]  /*0020*/  S2UR UR4, SR_CTAID.X ;  /* 0x00000000000479c3 */ /* 0x000e220000002500 */
[----:B------:R-:W1:Y:S01]  /*0030*/  LDCU.64 UR8, c[0x0][0x3a0] ;  /* 0x00007400ff0877ac */ /* 0x000e620008000a00 */
[----:B------:R-:W2:Y:S01]  /*0040*/  S2R R5, SR_TID.Y ;  /* 0x0000000000057919 */ /* 0x000ea20000002200 */
[----:B------:R-:W3:Y:S01]  /*0050*/  LDCU UR7, c[0x0][0x3b0] ;  /* 0x00007600ff0777ac */ /* 0x000ee20008000800 */
[----:B------:R-:W4:Y:S04]  /*0060*/  S2R R7, SR_TID.Z ;  /* 0x0000000000077919 */ /* 0x000f280000002300 */
[----:B------:R-:W0:Y:S08]  /*0070*/  LDC R0, c[0x0][0x360] ;  /* 0x0000d800ff007b82 */ /* 0x000e300000000800 */
[----:B------:R-:W2:Y:S08]  /*0080*/  S2UR UR5, SR_CTAID.Y ;  /* 0x00000000000579c3 */ /* 0x000eb00000002600 */
[----:B------:R-:W2:Y:S08]  /*0090*/  LDC R2, c[0x0][0x364] ;  /* 0x0000d900ff027b82 */ /* 0x000eb00000000800 */
[----:B------:R-:W4:Y:S01]  /*00a0*/  S2UR UR6, SR_CTAID.Z ;  /* 0x00000000000679c3 */ /* 0x000f220000002700 */
[----:B0-----:R-:W-:-:S07]  /*00b0*/  IMAD R0, R0, UR4, R3 ;  /* 0x0000000400007c24 */ /* 0x001fce000f8e0203 */
[----:B------:R-:W4:Y:S01]  /*00c0*/  LDC R4, c[0x0][0x368] ;  /* 0x0000da00ff047b82 */ /* 0x000f220000000800 */
[----:B--2---:R-:W-:-:S04]  /*00d0*/  IMAD R3, R2, UR5, R5 ;  /* 0x0000000502037c24 */ /* 0x004fc8000f8e0205 */
[----:B-1----:R-:W-:Y:S02]  /*00e0*/  IMAD R9, R3, UR8, R0 ;  /* 0x0000000803097c24 */ /* 0x002fe4000f8e0200 */
[----:B----4-:R-:W-:-:S05]  /*00f0*/  IMAD R5, R4, UR6, R7 ;  /* 0x0000000604057c24 */ /* 0x010fca000f8e0207 */
[----:B---3--:R-:W-:-:S04]  /*0100*/  ISETP.GE.U32.AND P0, PT, R5, UR7, PT ;  /* 0x0000000705007c0c */ /* 0x008fc8000bf06070 */
[----:B------:R-:W-:-:S13]  /*0110*/  ISETP.GE.U32.OR P0, PT, R9, UR9, P0 ;  /* 0x0000000909007c0c */ /* 0x000fda0008706470 */
[----:B------:R-:W-:Y:S05]  /*0120*/  @P0 EXIT ;  /* 0x000000000000094d */ /* 0x000fea0003800000 */
[----:B------:R-:W0:Y:S01]  /*0130*/  LDC.64 R2, c[0x0][0x398] ;  /* 0x0000e600ff027b82 */ /* 0x000e220000000a00 */
[----:B------:R-:W1:Y:S01]  /*0140*/  LDCU.64 UR4, c[0x0][0x358] ;  /* 0x00006b00ff0477ac */ /* 0x000e620008000a00 */
[----:B------:R-:W2:Y:S06]  /*0150*/  LDCU UR6, c[0x0][0x3c0] ;  /* 0x00007800ff0677ac */ /* 0x000eac0008000800 */
[----:B------:R-:W3:Y:S08]  /*0160*/  LDC.64 R6, c[0x0][0x390] ;  /* 0x0000e400ff067b82 */ /* 0x000ef00000000a00 */
[----:B------:R-:W4:Y:S01]  /*0170*/  LDC.64 R14, c[0x0][0x3b8] ;  /* 0x0000ee00ff0e7b82 */ /* 0x000f220000000a00 */
[----:B0-----:R-:W-:-:S07]  /*0180*/  IMAD.WIDE.U32 R2, R9, 0x4, R2 ;  /* 0x0000000409027825 */ /* 0x001fce00078e0002 */
[----:B------:R-:W0:Y:S01]  /*0190*/  LDC.64 R10, c[0x0][0x3a8] ;  /* 0x0000ea00ff0a7b82 */ /* 0x000e220000000a00 */
[----:B-1----:R1:W5:Y:S01]  /*01a0*/  LDG.E R0, desc[UR4][R2.64] ;  /* 0x0000000402007981 */ /* 0x002362000c1e1900 */
[----:B---3--:R-:W-:-:S06]  /*01b0*/  IMAD.WIDE.U32 R6, R9, 0x4, R6 ;  /* 0x0000000409067825 */ /* 0x008fcc00078e0006 */
[----:B------:R-:W3:Y:S01]  /*01c0*/  LDG.E R6, desc[UR4][R6.64] ;  /* 0x0000000406067981 */ /* 0x000ee2000c1e1900 */
[----:B----4-:R-:W-:-:S05]  /*01d0*/  IMAD.WIDE.U32 R14, R9, 0x4, R14 ;  /* 0x00000004090e7825 */ /* 0x010fca00078e000e */
[----:B------:R4:W2:Y:S01]  /*01e0*/  LDG.E R8, desc[UR4][R14.64] ;  /* 0x000000040e087981 */ /* 0x0008a2000c1e1900 */
[----:B0-----:R-:W-:Y:S02]  /*01f0*/  IABS R9, R11 ;  /* 0x0000000b00097213 */ /* 0x001fe40000000000 */
[----:B------:R-:W-:Y:S02]  /*0200*/  IABS R12, R10 ;  /* 0x0000000a000c7213 */ /* 0x000fe40000000000 */
[----:B------:R-:W0:Y:S01]  /*0210*/  I2F.RP R13, R9 ;  /* 0x00000009000d7306 */ /* 0x000e220000209400 */
[----:B------:R-:W-:-:S07]  /*0220*/  ISETP.NE.AND P3, PT, R11, RZ, PT ;  /* 0x000000ff0b00720c */ /* 0x000fce0003f65270 */
[----:B------:R-:W1:Y:S08]  /*0230*/  I2F.RP R16, R12 ;  /* 0x0000000c00107306 */ /* 0x000e700000209400 */
[----:B0-----:R-:W0:Y:S08]  /*0240*/  MUFU.RCP R13, R13 ;  /* 0x0000000d000d7308 */ /* 0x001e300000001000 */
[----:B-1----:R-:W4:Y:S01]  /*0250*/  MUFU.RCP R16, R16 ;  /* 0x0000001000107308 */ /* 0x002f220000001000 */
[----:B0-----:R-:W-:-:S07]  /*0260*/  IADD3 R2, PT, PT, R13, 0xffffffe, RZ ;  /* 0x0ffffffe0d027810 */ /* 0x001fce0007ffe0ff */
[----:B------:R0:W1:Y:S01]  /*0270*/  F2I.FTZ.U32.TRUNC.NTZ R3, R2 ;  /* 0x0000000200037305 */ /* 0x000062000021f000 */
[----:B----4-:R-:W-:-:S07]  /*0280*/  IADD3 R14, PT, PT, R16, 0xffffffe, RZ ;  /* 0x0ffffffe100e7810 */ /* 0x010fce0007ffe0ff */
[----:B------:R4:W4:Y:S01]  /*0290*/  F2I.FTZ.U32.TRUNC.NTZ R15, R14 ;  /* 0x0000000e000f7305 */ /* 0x000922000021f000 */
[----:B0-----:R-:W-:Y:S01]  /*02a0*/  HFMA2 R2, -RZ, RZ, 0, 0 ;  /* 0x00000000ff027431 */ /* 0x001fe200000001ff */
[----:B-1----:R-:W-:Y:S01]  /*02b0*/  IADD3 R18, PT, PT, RZ, -R3, RZ ;  /* 0x80000003ff127210 */ /* 0x002fe20007ffe0ff */
[----:B----4-:R-:W-:-:S04]  /*02c0*/  HFMA2 R14, -RZ, RZ, 0, 0 ;  /* 0x00000000ff0e7431 */ /* 0x010fc800000001ff */
[----:B------:R-:W-:Y:S01]  /*02d0*/  IMAD R17, R18, R9, RZ ;  /* 0x0000000912117224 */ /* 0x000fe200078e02ff */
[----:B------:R-:W-:-:S03]  /*02e0*/  IADD3 R19, PT, PT, RZ, -R15, RZ ;  /* 0x8000000fff137210 */ /* 0x000fc60007ffe0ff */
[----:B------:R-:W-:-:S04]  /*02f0*/  IMAD.HI.U32 R2, R3, R17, R2 ;  /* 0x0000001103027227 */ /* 0x000fc800078e0002 */
[----:B------:R-:W-:-:S04]  /*0300*/  IMAD R3, R19, R12, RZ ;  /* 0x0000000c13037224 */ /* 0x000fc800078e02ff */
[----:B------:R-:W-:Y:S01]  /*0310*/  IMAD.HI.U32 R14, R15, R3, R14 ;  /* 0x000000030f0e7227 */ /* 0x000fe200078e000e */
[----:B-----5:R-:W0:Y:S08]  /*0320*/  F2I.TRUNC.NTZ R7, R0 ;  /* 0x0000000000077305 */ /* 0x020e30000020f100 */
[----:B---3--:R-:W1:Y:S01]  /*0330*/  F2I.TRUNC.NTZ R4, R6 ;  /* 0x0000000600047305 */ /* 0x008e62000020f100 */
[----:B0-----:R-:W-:-:S04]  /*0340*/  IADD3 R13, PT, PT, R7, 0x1, RZ ;  /* 0x00000001070d7810 */ /* 0x001fc80007ffe0ff */
[----:B------:R-:W-:-:S04]  /*0350*/  IABS R20, R13 ;  /* 0x0000000d00147213 */ /* 0x000fc80000000000 */
[----:B------:R-:W-:Y:S02]  /*0360*/  MOV R17, R20 ;  /* 0x0000001400117202 */ /* 0x000fe40000000f00 */
[----:B-1----:R-:W-:-:S03]  /*0370*/  IADD3 R16, PT, PT, R4, 0x1, RZ ;  /* 0x0000000104107810 */ /* 0x002fc60007ffe0ff */
[----:B------:R-:W-:Y:S01]  /*0380*/  IMAD.HI.U32 R2, R2, R17, RZ ;  /* 0x0000001102027227 */ /* 0x000fe200078e00ff */
[----:B------:R-:W-:Y:S02]  /*0390*/  IABS R18, R16 ;  /* 0x0000001000127213 */ /* 0x000fe40000000000 */
[----:B------:R-:W-:Y:S02]  /*03a0*/  ISETP.GE.AND P2, PT, R16, RZ, PT ;  /* 0x000000ff1000720c */ /* 0x000fe40003f46270 */
[----:B------:R-:W-:Y:S02]  /*03b0*/  MOV R15, R18 ;  /* 0x00000012000f7202 */ /* 0x000fe40000000f00 */
[----:B------:R-:W-:-:S03]  /*03c0*/  IADD3 R18, PT, PT, -R2, RZ, RZ ;  /* 0x000000ff02127210 */ /* 0x000fc60007ffe1ff */
[----:B------:R-:W-:-:S05]  /*03d0*/  IMAD.HI.U32 R14, R14, R15, RZ ;  /* 0x0000000f0e0e7227 */ /* 0x000fca00078e00ff */
[----:B------:R-:W-:Y:S01]  /*03e0*/  IADD3 R2, PT, PT, -R14, RZ, RZ ;  /* 0x000000ff0e027210 */ /* 0x000fe20007ffe1ff */
[----:B------:R-:W-:-:S04]  /*03f0*/  IMAD R14, R9, R18, R17 ;  /* 0x00000012090e7224 */ /* 0x000fc800078e0211 */
[C---:B------:R-:W-:Y:S01]  /*0400*/  IMAD R15, R12.reuse, R2, R15 ;  /* 0x000000020c0f7224 */ /* 0x040fe200078e020f */
[----:B------:R-:W-:Y:S01]  /*0410*/  ISETP.GT.U32.AND P1, PT, R9, R14, PT ;  /* 0x0000000e0900720c */ /* 0x000fe20003f24070 */
[----:B------:R-:W0:Y:S03]  /*0420*/  LDC.64 R2, c[0x0][0x388] ;  /* 0x0000e200ff027b82 */ /* 0x000e260000000a00 */
[----:B------:R-:W-:-:S09]  /*0430*/  ISETP.GT.U32.AND P0, PT, R12, R15, PT ;  /* 0x0000000f0c00720c */ /* 0x000fd20003f04070 */
[----:B------:R-:W-:Y:S02]  /*0440*/  @!P1 IADD3 R14, PT, PT, R14, -R9, RZ ;  /* 0x800000090e0e9210 */ /* 0x000fe40007ffe0ff */
[----:B------:R-:W-:Y:S02]  /*0450*/  ISETP.GE.AND P1, PT, R13, RZ, PT ;  /* 0x000000ff0d00720c */ /* 0x000fe40003f26270 */
[----:B------:R-:W-:Y:S02]  /*0460*/  @!P0 IADD3 R15, PT, PT, R15, -R12, RZ ;  /* 0x8000000c0f0f8210 */ /* 0x000fe40007ffe0ff */
[----:B------:R-:W-:Y:S02]  /*0470*/  ISETP.GT.U32.AND P4, PT, R9, R14, PT ;  /* 0x0000000e0900720c */ /* 0x000fe40003f84070 */
[----:B------:R-:W-:-:S11]  /*0480*/  ISETP.GT.U32.AND P0, PT, R12, R15, PT ;  /* 0x0000000f0c00720c */ /* 0x000fd60003f04070 */
[----:B------:R-:W-:Y:S02]  /*0490*/  @!P4 IADD3 R14, PT, PT, R14, -R9, RZ ;  /* 0x800000090e0ec210 */ /* 0x000fe40007ffe0ff */
[----:B------:R-:W-:Y:S02]  /*04a0*/  ISETP.NE.AND P4, PT, R10, RZ, PT ;  /* 0x000000ff0a00720c */ /* 0x000fe40003f85270 */
[----:B------:R-:W-:Y:S01]  /*04b0*/  @!P0 IADD3 R15, PT, PT, R15, -R12, RZ ;  /* 0x8000000c0f0f8210 */ /* 0x000fe20007ffe0ff */
[----:B------:R-:W-:Y:S01]  /*04c0*/  IMAD R12, R5, R10, RZ ;  /* 0x0000000a050c7224 */ /* 0x000fe200078e02ff */
[----:B------:R-:W-:Y:S02]  /*04d0*/  @!P1 IADD3 R14, PT, PT, -R14, RZ, RZ ;  /* 0x000000ff0e0e9210 */ /* 0x000fe40007ffe1ff */
[----:B------:R-:W-:Y:S01]  /*04e0*/  MOV R16, R15 ;  /* 0x0000000f00107202 */ /* 0x000fe20000000f00 */
[-C--:B------:R-:W-:Y:S01]  /*04f0*/  IMAD R9, R12, R11.reuse, RZ ;  /* 0x0000000b0c097224 */ /* 0x080fe200078e02ff */
[----:B------:R-:W-:-:S02]  /*0500*/  @!P3 LOP3.LUT R14, RZ, R11, RZ, 0x33, !PT ;  /* 0x0000000bff0eb212 */ /* 0x000fc400078e33ff */
[----:B------:R-:W-:Y:S01]  /*0510*/  @!P2 IADD3 R16, PT, PT, -R16, RZ, RZ ;  /* 0x000000ff1010a210 */ /* 0x000fe20007ffe1ff */
[-CC-:B------:R-:W-:Y:S02]  /*0520*/  IMAD R13, R7, R10.reuse, R9.reuse ;  /* 0x0000000a070d7224 */ /* 0x180fe400078e0209 */
[-C--:B------:R-:W-:Y:S01]  /*0530*/  @!P4 LOP3.LUT R16, RZ, R10.reuse, RZ, 0x33, !PT ;  /* 0x0000000aff10c212 */ /* 0x080fe200078e33ff */
[----:B------:R-:W-:Y:S02]  /*0540*/  IMAD R9, R14, R10, R9 ;  /* 0x0000000a0e097224 */ /* 0x000fe400078e0209 */
[----:B------:R-:W1:Y:S01]  /*0550*/  LDC.64 R10, c[0x0][0x380] ;  /* 0x0000e000ff0a7b82 */ /* 0x000e620000000a00 */
[----:B------:R-:W-:Y:S02]  /*0560*/  IADD3 R15, PT, PT, R13, R16, RZ ;  /* 0x000000100d0f7210 */ /* 0x000fe40007ffe0ff */
[C---:B------:R-:W-:Y:S02]  /*0570*/  IADD3 R13, PT, PT, R4.reuse, R13, RZ ;  /* 0x0000000d040d7210 */ /* 0x040fe40007ffe0ff */
[-C--:B------:R-:W-:Y:S01]  /*0580*/  IADD3 R17, PT, PT, R4, R9.reuse, RZ ;  /* 0x0000000904117210 */ /* 0x080fe20007ffe0ff */
[----:B0-----:R-:W-:Y:S01]  /*0590*/  IMAD.WIDE.U32 R14, R15, 0x4, R2 ;  /* 0x000000040f0e7825 */ /* 0x001fe200078e0002 */
[----:B------:R-:W-:-:S03]  /*05a0*/  IADD3 R19, PT, PT, R16, R9, RZ ;  /* 0x0000000910137210 */ /* 0x000fc60007ffe0ff */
[--C-:B------:R-:W-:Y:S01]  /*05b0*/  IMAD.WIDE.U32 R12, R13, 0x4, R2.reuse ;  /* 0x000000040d0c7825 */ /* 0x100fe200078e0002 */
[----:B------:R-:W3:Y:S03]  /*05c0*/  LDG.E R9, desc[UR4][R14.64] ;  /* 0x000000040e097981 */ /* 0x000ee6000c1e1900 */
[--C-:B------:R-:W-:Y:S02]  /*05d0*/  IMAD.WIDE.U32 R16, R17, 0x4, R2.reuse ;  /* 0x0000000411107825 */ /* 0x100fe400078e0002 */
[----:B------:R0:W4:Y:S02]  /*05e0*/  LDG.E R12, desc[UR4][R12.64] ;  /* 0x000000040c0c7981 */ /* 0x000124000c1e1900 */
[----:B------:R-:W-:Y:S02]  /*05f0*/  IMAD.WIDE.U32 R2, R19, 0x4, R2 ;  /* 0x0000000413027825 */ /* 0x000fe400078e0002 */
[----:B------:R-:W5:Y:S02]  /*0600*/  LDG.E R16, desc[UR4][R16.64] ;  /* 0x0000000410107981 */ /* 0x000f64000c1e1900 */
[----:B--2---:R-:W-:-:S02]  /*0610*/  IMAD R5, R5, UR6, R8 ;  /* 0x0000000605057c24 */ /* 0x004fc4000f8e0208 */
[----:B------:R2:W5:Y:S02]  /*0620*/  LDG.E R19, desc[UR4][R2.64] ;  /* 0x0000000402137981 */ /* 0x000564000c1e1900 */
[----:B-1----:R-:W-:-:S05]  /*0630*/  IMAD.WIDE.U32 R10, R5, 0x4, R10 ;  /* 0x00000004050a7825 */ /* 0x002fca00078e000a */
[----:B------:R-:W5:Y:S01]  /*0640*/  LDG.E R21, desc[UR4][R10.64] ;  /* 0x000000040a157981 */ /* 0x000f62000c1e1900 */
[----:B------:R-:W-:Y:S02]  /*0650*/  I2FP.F32.S32 R7, R7 ;  /* 0x0000000700077245 */ /* 0x000fe40000201400 */
[----:B------:R-:W-:-:S03]  /*0660*/  I2FP.F32.S32 R5, R4 ;  /* 0x0000000400057245 */ /* 0x000fc60000201400 */
[----:B------:R-:W-:Y:S02]  /*0670*/  FADD R7, R0, -R7 ;  /* 0x8000000700077221 */ /* 0x000fe40000000000 */
[----:B------:R-:W-:Y:S02]  /*0680*/  FADD R6, R6, -R5 ;  /* 0x8000000506067221 */ /* 0x000fe40000000000 */
[----:B0-----:R-:W-:Y:S02]  /*0690*/  FADD R13, -R7, 1 ;  /* 0x3f800000070d7421 */ /* 0x001fe40000000100 */
[C---:B------:R-:W-:Y:S01]  /*06a0*/  FADD R5, -R6.reuse, 1 ;  /* 0x3f80000006057421 */ /* 0x040fe20000000100 */
[----:B---3--:R-:W-:-:S04]  /*06b0*/  FMUL R0, R6, R9 ;  /* 0x0000000906007220 */ /* 0x008fc80000400000 */
[----:B--2---:R-:W-:Y:S01]  /*06c0*/  FMUL R3, R13, R0 ;  /* 0x000000000d037220 */ /* 0x004fe20000400000 */
[----:B----4-:R-:W-:Y:S01]  /*06d0*/  FMUL R12, R12, R5 ;  /* 0x000000050c0c7220 */ /* 0x010fe20000400000 */
[----:B-----5:R-:W-:-:S03]  /*06e0*/  FMUL R16, R5, R16 ;  /* 0x0000001005107220 */ /* 0x020fc60000400000 */
[----:B------:R-:W-:Y:S01]  /*06f0*/  FFMA R12, R12, R13, R3 ;  /* 0x0000000d0c0c7223 */ /* 0x000fe20000000003 */
[----:B------:R-:W-:-:S03]  /*0700*/  FMUL R19, R6, R19 ;  /* 0x0000001306137220 */ /* 0x000fc60000400000 */
[----:B------:R-:W-:-:S04]  /*0710*/  FFMA R16, R7, R16, R12 ;  /* 0x0000001007107223 */ /* 0x000fc8000000000c */
[----:B------:R-:W-:-:S04]  /*0720*/  FFMA R16, R7, R19, R16 ;  /* 0x0000001307107223 */ /* 0x000fc80000000010 */
[----:B------:R-:W-:-:S05]  /*0730*/  FADD R21, R16, R21 ;  /* 0x0000001510157221 */ /* 0x000fca0000000000 */
[----:B------:R-:W-:Y:S01]  /*0740*/  STG.E desc[UR4][R10.64], R21 ;  /* 0x000000150a007986 */ /* 0x000fe2000c101904 */
[----:B------:R-:W-:Y:S05]  /*0750*/  EXIT ;  /* 0x000000000000794d */ /* 0x000fea0003800000 */
.L_x_1:
        /* <DEDUP_REMOVED lines=10> */
.L_x_4:


//--------------------- .text._Z8interplpPfS_S_S_iiiiiPii --------------------------
	.section	.text._Z8interplpPfS_S_S_iiiiiPii,"ax",@progbits
	.align	128
        .global         _Z8interplpPfS_S_S_iiiiiPii
        .type           _Z8interplpPfS_S_S_iiiiiPii,@function
        .size           _Z8interplpPfS_S_S_iiiiiPii,(.L_x_5 - _Z8interplpPfS_S_S_iiiiiPii)
        .other          _Z8interplpPfS_S_S_iiiiiPii,@"STO_CUDA_ENTRY STV_DEFAULT"
_Z8interplpPfS_S_S_iiiiiPii:
.text._Z8interplpPfS_S_S_iiiiiPii:
[----:B------:R-:W-:Y:S01]  /*0000*/  LDC R1, c[0x0][0x37c] ;  /* 0x0000df00ff017b82 */ /* 0x000fe20000000800 */
[----:B------:R-:W0:Y:S07]  /*0010*/  S2R R0, SR_TID.X ;  /* 0x0000000000007919 */ /* 0x000e2e0000002100 */
[----:B------:R-:W0:Y:S01]  /*0020*/  LDC R11, c[0x0][0x360] ;  /* 0x0000d800ff0b7b82 */ /* 0x000e220000000800 */
[----:B------:R-:W1:Y:S01]  /*0030*/  LDCU.64 UR8, c[0x0][0x3a0] ;  /* 0x00007400ff0877ac */ /* 0x000e620008000a00 */
[----:B------:R-:W2:Y:S01]  /*0040*/  S2R R3, SR_TID.Y ;  /* 0x0000000000037919 */ /* 0x000ea20000002200 */
[----:B------:R-:W3:Y:S01]  /*0050*/  LDCU UR7, c[0x0][0x3b0] ;  /* 0x00007600ff0777ac */ /* 0x000ee20008000800 */
[----:B------:R-:W4:Y:S04]  /*0060*/  S2R R4, SR_TID.Z ;  /* 0x0000000000047919 */ /* 0x000f280000002300 */
[----:B------:R-:W0:Y:S08]  /*0070*/  S2UR UR4, SR_CTAID.X ;  /* 0x00000000000479c3 */ /* 0x000e300000002500 */
[----:B------:R-:W2:Y:S08]  /*0080*/  LDC R2, c[0x0][0x364] ;  /* 0x0000d900ff027b82 */ /* 0x000eb00000000800 */
[----:B------:R-:W2:Y:S08]  /*0090*/  S2UR UR5, SR_CTAID.Y ;  /* 0x00000000000579c3 */ /* 0x000eb00000002600 */
        /* <DEDUP_REMOVED lines=14> */
[----:B0-----:R-:W-:-:S05]  /*0180*/  IMAD.WIDE.U32 R2, R11, 0x4, R2 ;  /* 0x000000040b027825 */ /* 0x001fca00078e0002 */
[----:B-1----:R0:W5:Y:S01]  /*0190*/  LDG.E R0, desc[UR4][R2.64] ;  /* 0x0000000402007981 */ /* 0x002162000c1e1900 */
[----:B---3--:R-:W-:-:S05]  /*01a0*/  IMAD.WIDE.U32 R12, R11, 0x4, R12 ;  /* 0x000000040b0c7825 */ /* 0x008fca00078e000c */
[----:B------:R-:W3:Y:S01]  /*01b0*/  LDG.E R10, desc[UR4][R12.64] ;  /* 0x000000040c0a7981 */ /* 0x000ee2000c1e1900 */
[----:B----4-:R-:W-:Y:S02]  /*01c0*/  IABS R4, R6 ;  /* 0x0000000600047213 */ /* 0x010fe40000000000 */
[----:B------:R-:W-:Y:S02]  /*01d0*/  IABS R5, R7 ;  /* 0x0000000700057213 */ /* 0x000fe40000000000 */
[----:B------:R-:W1:Y:S01]  /*01e0*/  I2F.RP R16, R4 ;  /* 0x0000000400107306 */ /* 0x000e620000209400 */
[----:B------:R-:W-:-:S07]  /*01f0*/  ISETP.NE.AND P4, PT, R7, RZ, PT ;  /* 0x000000ff0700720c */ /* 0x000fce0003f85270 */
[----:B------:R-:W4:Y:S08]  /*0200*/  I2F.RP R17, R5 ;  /* 0x0000000500117306 */ /* 0x000f300000209400 */
[----:B-1----:R-:W0:Y:S08]  /*0210*/  MUFU.RCP R16, R16 ;  /* 0x0000001000107308 */ /* 0x002e300000001000 */
[----:B----4-:R-:W1:Y:S01]  /*0220*/  MUFU.RCP R17, R17 ;  /* 0x0000001100117308 */ /* 0x010e620000001000 */
[----:B0-----:R-:W-:-:S07]  /*0230*/  IADD3 R2, PT, PT, R16, 0xffffffe, RZ ;  /* 0x0ffffffe10027810 */ /* 0x001fce0007ffe0ff */
[----:B------:R0:W4:Y:S01]  /*0240*/  F2I.FTZ.U32.TRUNC.NTZ R3, R2 ;  /* 0x0000000200037305 */ /* 0x000122000021f000 */
[----:B-1----:R-:W-:-:S07]  /*0250*/  IADD3 R14, PT, PT, R17, 0xffffffe, RZ ;  /* 0x0ffffffe110e7810 */ /* 0x002fce0007ffe0ff */
[----:B------:R1:W2:Y:S01]  /*0260*/  F2I.FTZ.U32.TRUNC.NTZ R15, R14 ;  /* 0x0000000e000f7305 */ /* 0x0002a2000021f000 */
[----:B0-----:R-:W-:Y:S01]  /*0270*/  HFMA2 R2, -RZ, RZ, 0, 0 ;  /* 0x00000000ff027431 */ /* 0x001fe200000001ff */
[----:B----4-:R-:W-:Y:S01]  /*0280*/  IADD3 R19, PT, PT, RZ, -R3, RZ ;  /* 0x80000003ff137210 */ /* 0x010fe20007ffe0ff */
[----:B-1----:R-:W-:-:S04]  /*0290*/  HFMA2 R14, -RZ, RZ, 0, 0 ;  /* 0x00000000ff0e7431 */ /* 0x002fc800000001ff */
[----:B------:R-:W-:Y:S01]  /*02a0*/  IMAD R17, R19, R4, RZ ;  /* 0x0000000413117224 */ /* 0x000fe200078e02ff */
[----:B--2---:R-:W-:-:S03]  /*02b0*/  IADD3 R20, PT, PT, RZ, -R15, RZ ;  /* 0x8000000fff147210 */ /* 0x004fc60007ffe0ff */
[----:B------:R-:W-:-:S04]  /*02c0*/  IMAD.HI.U32 R2, R3, R17, R2 ;  /* 0x0000001103027227 */ /* 0x000fc800078e0002 */
[----:B------:R-:W-:-:S04]  /*02d0*/  IMAD R17, R20, R5, RZ ;  /* 0x0000000514117224 */ /* 0x000fc800078e02ff */
[----:B------:R-:W-:Y:S01]  /*02e0*/  IMAD.HI.U32 R14, R15, R17, R14 ;  /* 0x000000110f0e7227 */ /* 0x000fe200078e000e */
[----:B-----5:R-:W0:Y:S08]  /*02f0*/  F2I.TRUNC.NTZ R8, R0 ;  /* 0x0000000000087305 */ /* 0x020e30000020f100 */
[----:B---3--:R-:W1:Y:S01]  /*0300*/  F2I.TRUNC.NTZ R13, R10 ;  /* 0x0000000a000d7305 */ /* 0x008e62000020f100 */
[----:B0-----:R-:W-:-:S04]  /*0310*/  IADD3 R12, PT, PT, R8, 0x1, RZ ;  /* 0x00000001080c7810 */ /* 0x001fc80007ffe0ff */
[----:B------:R-:W-:Y:S02]  /*0320*/  IABS R18, R12 ;  /* 0x0000000c00127213 */ /* 0x000fe40000000000 */
[----:B-1----:R-:W-:Y:S02]  /*0330*/  IADD3 R16, PT, PT, R13, 0x1, RZ ;  /* 0x000000010d107810 */ /* 0x002fe40007ffe0ff */
[----:B------:R-:W-:Y:S02]  /*0340*/  MOV R3, R18 ;  /* 0x0000001200037202 */ /* 0x000fe40000000f00 */
[----:B------:R-:W-:Y:S02]  /*0350*/  IABS R19, R16 ;  /* 0x0000001000137213 */ /* 0x000fe40000000000 */
[----:B------:R-:W-:Y:S01]  /*0360*/  ISETP.GE.AND P2, PT, R16, RZ, PT ;  /* 0x000000ff1000720c */ /* 0x000fe20003f46270 */
[----:B------:R-:W-:Y:S01]  /*0370*/  IMAD.HI.U32 R2, R2, R3, RZ ;  /* 0x0000000302027227 */ /* 0x000fe200078e00ff */
[----:B------:R-:W-:-:S03]  /*0380*/  MOV R17, R19 ;  /* 0x0000001300117202 */ /* 0x000fc60000000f00 */
[----:B------:R-:W-:Y:S02]  /*0390*/  IMAD.MOV R2, RZ, RZ, -R2 ;  /* 0x000000ffff027224 */ /* 0x000fe400078e0a02 */
[----:B------:R-:W-:-:S04]  /*03a0*/  IMAD.HI.U32 R14, R14, R17, RZ ;  /* 0x000000110e0e7227 */ /* 0x000fc800078e00ff */
[----:B------:R-:W-:Y:S01]  /*03b0*/  IMAD R15, R4, R2, R3 ;  /* 0x00000002040f7224 */ /* 0x000fe200078e0203 */
[----:B------:R-:W-:Y:S01]  /*03c0*/  IADD3 R14, PT, PT, -R14, RZ, RZ ;  /* 0x000000ff0e0e7210 */ /* 0x000fe20007ffe1ff */
[----:B------:R-:W0:Y:S03]  /*03d0*/  LDC.64 R2, c[0x0][0x388] ;  /* 0x0000e200ff027b82 */ /* 0x000e260000000a00 */
[----:B------:R-:W-:Y:S01]  /*03e0*/  ISETP.GT.U32.AND P0, PT, R4, R15, PT ;  /* 0x0000000f0400720c */ /* 0x000fe20003f04070 */
[----:B------:R-:W-:-:S05]  /*03f0*/  IMAD R14, R5, R14, R17 ;  /* 0x0000000e050e7224 */ /* 0x000fca00078e0211 */
[----:B------:R-:W-:-:S07]  /*0400*/  ISETP.GT.U32.AND P1, PT, R5, R14, PT ;  /* 0x0000000e0500720c */ /* 0x000fce0003f24070 */
[----:B------:R-:W-:-:S04]  /*0410*/  @!P0 IADD3 R15, PT, PT, R15, -R4, RZ ;  /* 0x800000040f0f8210 */ /* 0x000fc80007ffe0ff */
[----:B------:R-:W-:Y:S02]  /*0420*/  ISETP.GT.U32.AND P3, PT, R4, R15, PT ;  /* 0x0000000f0400720c */ /* 0x000fe40003f64070 */
[----:B------:R-:W-:Y:S02]  /*0430*/  @!P1 IADD3 R14, PT, PT, R14, -R5, RZ ;  /* 0x800000050e0e9210 */ /* 0x000fe40007ffe0ff */
[----:B------:R-:W-:Y:S02]  /*0440*/  ISETP.GE.AND P1, PT, R12, RZ, PT ;  /* 0x000000ff0c00720c */ /* 0x000fe40003f26270 */
[----:B------:R-:W-:-:S07]  /*0450*/  ISETP.GT.U32.AND P0, PT, R5, R14, PT ;  /* 0x0000000e0500720c */ /* 0x000fce0003f04070 */
[----:B------:R-:W-:Y:S01]  /*0460*/  @!P3 IADD3 R15, PT, PT, R15, -R4, RZ ;  /* 0x800000040f0fb210 */ /* 0x000fe20007ffe0ff */
[----:B------:R-:W-:Y:S01]  /*0470*/  IMAD R4, R9, R6, RZ ;  /* 0x0000000609047224 */ /* 0x000fe200078e02ff */
[----:B------:R-:W-:-:S03]  /*0480*/  ISETP.NE.AND P3, PT, R6, RZ, PT ;  /* 0x000000ff0600720c */ /* 0x000fc60003f65270 */
[----:B------:R-:W-:Y:S01]  /*0490*/  IMAD.MOV.U32 R12, RZ, RZ, R15 ;  /* 0x000000ffff0c7224 */ /* 0x000fe200078e000f */
[----:B------:R-:W-:Y:S01]  /*04a0*/  @!P0 IADD3 R14, PT, PT, R14, -R5, RZ ;  /* 0x800000050e0e8210 */ /* 0x000fe20007ffe0ff */
[-C--:B------:R-:W-:Y:S02]  /*04b0*/  IMAD R15, R4, R7.reuse, RZ ;  /* 0x00000007040f7224 */ /* 0x080fe400078e02ff */
[----:B------:R-:W1:Y:S01]  /*04c0*/  LDC.64 R4, c[0x0][0x3b8] ;  /* 0x0000ee00ff047b82 */ /* 0x000e620000000a00 */
[----:B------:R-:W-:Y:S01]  /*04d0*/  @!P1 IADD3 R12, PT, PT, -R12, RZ, RZ ;  /* 0x000000ff0c0c9210 */ /* 0x000fe20007ffe1ff */
[-C--:B------:R-:W-:Y:S01]  /*04e0*/  IMAD R17, R13, R6.reuse, R15 ;  /* 0x000000060d117224 */ /* 0x080fe200078e020f */
[----:B------:R-:W-:Y:S02]  /*04f0*/  @!P2 IADD3 R14, PT, PT, -R14, RZ, RZ ;  /* 0x000000ff0e0ea210 */ /* 0x000fe40007ffe1ff */
[----:B------:R-:W-:Y:S02]  /*0500*/  @!P4 LOP3.LUT R14, RZ, R7, RZ, 0x33, !PT ;  /* 0x00000007ff0ec212 */ /* 0x000fe400078e33ff */
[----:B------:R-:W-:-:S03]  /*0510*/  @!P3 LOP3.LUT R12, RZ, R6, RZ, 0x33, !PT ;  /* 0x00000006ff0cb212 */ /* 0x000fc600078e33ff */
[----:B------:R-:W-:Y:S01]  /*0520*/  IMAD R21, R14, R6, R15 ;  /* 0x000000060e157224 */ /* 0x000fe200078e020f */
[----:B------:R-:W-:Y:S02]  /*0530*/  IADD3 R19, PT, PT, R17, R12, RZ ;  /* 0x0000000c11137210 */ /* 0x000fe40007ffe0ff */
[C---:B------:R-:W-:Y:S02]  /*0540*/  IADD3 R15, PT, PT, R8.reuse, R17, RZ ;  /* 0x00000011080f7210 */ /* 0x040fe40007ffe0ff */
[-C--:B------:R-:W-:Y:S01]  /*0550*/  IADD3 R17, PT, PT, R8, R21.reuse, RZ ;  /* 0x0000001508117210 */ /* 0x080fe20007ffe0ff */
[----:B0-----:R-:W-:Y:S01]  /*0560*/  IMAD.WIDE.U32 R18, R19, 0x4, R2 ;  /* 0x0000000413127825 */ /* 0x001fe200078e0002 */
[----:B------:R-:W-:-:S03]  /*0570*/  IADD3 R23, PT, PT, R12, R21, RZ ;  /* 0x000000150c177210 */ /* 0x000fc60007ffe0ff */
[--C-:B------:R-:W-:Y:S01]  /*0580*/  IMAD.WIDE.U32 R14, R15, 0x4, R2.reuse ;  /* 0x000000040f0e7825 */ /* 0x100fe200078e0002 */
[----:B------:R-:W2:Y:S03]  /*0590*/  LDG.E R6, desc[UR4][R18.64] ;  /* 0x0000000412067981 */ /* 0x000ea6000c1e1900 */
[----:B------:R-:W-:Y:S01]  /*05a0*/  IMAD.WIDE.U32 R16, R17, 0x4, R2 ;  /* 0x0000000411107825 */ /* 0x000fe200078e0002 */
[----:B------:R2:W3:Y:S03]  /*05b0*/  LDG.E R7, desc[UR4][R14.64] ;  /* 0x000000040e077981 */ /* 0x0004e6000c1e1900 */
[----:B-1----:R-:W-:Y:S02]  /*05c0*/  IMAD.WIDE.U32 R20, R11, 0x4, R4 ;  /* 0x000000040b147825 */ /* 0x002fe400078e0004 */
[----:B------:R-:W4:Y:S02]  /*05d0*/  LDG.E R16, desc[UR4][R16.64] ;  /* 0x0000000410107981 */ /* 0x000f24000c1e1900 */
[----:B------:R-:W-:-:S02]  /*05e0*/  IMAD.WIDE.U32 R4, R23, 0x4, R2 ;  /* 0x0000000417047825 */ /* 0x000fc400078e0002 */
[----:B------:R-:W5:Y:S01]  /*05f0*/  LDG.E R20, desc[UR4][R20.64] ;  /* 0x0000000414147981 */ /* 0x000f62000c1e1900 */
[----:B------:R-:W-:Y:S01]  /*0600*/  I2FP.F32.S32 R13, R13 ;  /* 0x0000000d000d7245 */ /* 0x000fe20000201400 */
[----:B------:R-:W0:Y:S02]  /*0610*/  LDC.64 R2, c[0x0][0x380] ;  /* 0x0000e000ff027b82 */ /* 0x000e240000000a00 */
[----:B------:R1:W5:Y:S01]  /*0620*/  LDG.E R12, desc[UR4][R4.64] ;  /* 0x00000004040c7981 */ /* 0x000362000c1e1900 */
[----:B------:R-:W-:Y:S01]  /*0630*/  I2FP.F32.S32 R11, R8 ;  /* 0x00000008000b7245 */ /* 0x000fe20000201400 */
[----:B------:R-:W-:-:S04]  /*0640*/  FADD R13, R10, -R13 ;  /* 0x8000000d0a0d7221 */ /* 0x000fc80000000000 */
[----:B------:R-:W-:Y:S01]  /*0650*/  FADD R11, R0, -R11 ;  /* 0x8000000b000b7221 */ /* 0x000fe20000000000 */
[----:B------:R-:W-:-:S03]  /*0660*/  FADD R8, -R13, 1 ;  /* 0x3f8000000d087421 */ /* 0x000fc60000000100 */
[C---:B------:R-:W-:Y:S01]  /*0670*/  FADD R0, -R11.reuse, 1 ;  /* 0x3f8000000b007421 */ /* 0x040fe20000000100 */
[----:B--2---:R-:W-:-:S03]  /*0680*/  FMUL R15, R11, R6 ;  /* 0x000000060b0f7220 */ /* 0x004fc60000400000 */
[----:B---3--:R-:W-:Y:S01]  /*0690*/  FMUL R7, R7, R0 ;  /* 0x0000000007077220 */ /* 0x008fe20000400000 */
[----:B-1----:R-:W-:Y:S01]  /*06a0*/  FMUL R4, R8, R15 ;  /* 0x0000000f08047220 */ /* 0x002fe20000400000 */
[----:B----4-:R-:W-:-:S03]  /*06b0*/  FMUL R16, R0, R16 ;  /* 0x0000001000107220 */ /* 0x010fc60000400000 */
[----:B------:R-:W-:Y:S01]  /*06c0*/  FFMA R4, R7, R8, R4 ;  /* 0x0000000807047223 */ /* 0x000fe20000000004 */
[----:B-----5:R-:W-:-:S03]  /*06d0*/  IMAD R9, R9, UR6, R20 ;  /* 0x0000000609097c24 */ /* 0x020fc6000f8e0214 */
[----:B------:R-:W-:Y:S01]  /*06e0*/  FFMA R16, R13, R16, R4 ;  /* 0x000000100d107223 */ /* 0x000fe20000000004 */
[----:B------:R-:W-:Y:S01]  /*06f0*/  FMUL R12, R11, R12 ;  /* 0x0000000c0b0c7220 */ /* 0x000fe20000400000 */
[----:B0-----:R-:W-:-:S04]  /*0700*/  IMAD.WIDE.U32 R2, R9, 0x4, R2 ;  /* 0x0000000409027825 */ /* 0x001fc800078e0002 */
[----:B------:R-:W-:-:S05]  /*0710*/  FFMA R13, R13, R12, R16 ;  /* 0x0000000c0d0d7223 */ /* 0x000fca0000000010 */
[----:B------:R-:W-:Y:S01]  /*0720*/  STG.E desc[UR4][R2.64], R13 ;  /* 0x0000000d02007986 */ /* 0x000fe2000c101904 */
[----:B------:R-:W-:Y:S05]  /*0730*/  EXIT ;  /* 0x000000000000794d */ /* 0x000fea0003800000 */
.L_x_2:
        /* <DEDUP_REMOVED lines=12> */
.L_x_5:


//--------------------- .nv.shared.reserved.0     --------------------------
	.section	.nv.shared.reserved.0,"aw",@nobits
	.weak		__nv_reservedSMEM_offset_0_alias
	.size		__nv_reservedSMEM_offset_0_alias, 0, 64
	.other		__nv_reservedSMEM_offset_0_alias,@"STO_CUDA_RESERVED_SHARED STV_DEFAULT"
__nv_reservedSMEM_offset_0_alias:
	.zero		0
	.zero		64


//--------------------- .nv.constant0._Z3mulfP6float2S0_iii --------------------------
	.section	.nv.constant0._Z3mulfP6float2S0_iii,"a",@progbits
	.sectionflags	@""
	.align	4
.nv.constant0._Z3mulfP6float2S0_iii:
	.zero		932


//--------------------- .nv.constant0._Z7interpcPfS_S_S_iiiiiPii --------------------------
	.section	.nv.constant0._Z7interpcPfS_S_S_iiiiiPii,"a",@progbits
	.sectionflags	@""
	.align	4
.nv.constant0._Z7interpcPfS_S_S_iiiiiPii:
	.zero		964


//--------------------- .nv.constant0._Z8interplpPfS_S_S_iiiiiPii --------------------------
	.section	.nv.constant0._Z8interplpPfS_S_S_iiiiiPii,"a",@progbits
	.sectionflags	@""
	.align	4
.nv.constant0._Z8interplpPfS_S_S_iiiiiPii:
	.zero		964


//--------------------- SYMBOLS --------------------------

	.type		.nv.reservedSmem.offset0,@object
	.size		.nv.reservedSmem.offset0,0x4
